//
// Generated by NVIDIA NVVM Compiler
//
// Compiler Build ID: CL-36424714
// Cuda compilation tools, release 13.0, V13.0.88
// Based on NVVM 20.0.0
//

.version 9.0
.target sm_100
.address_size 64

	// .globl	_Z30multithreads_inverse_calculatePdS_diiiii

.visible .entry _Z30multithreads_inverse_calculatePdS_diiiii(
	.param .u64 .ptr .align 1 _Z30multithreads_inverse_calculatePdS_diiiii_param_0,
	.param .u64 .ptr .align 1 _Z30multithreads_inverse_calculatePdS_diiiii_param_1,
	.param .f64 _Z30multithreads_inverse_calculatePdS_diiiii_param_2,
	.param .u32 _Z30multithreads_inverse_calculatePdS_diiiii_param_3,
	.param .u32 _Z30multithreads_inverse_calculatePdS_diiiii_param_4,
	.param .u32 _Z30multithreads_inverse_calculatePdS_diiiii_param_5,
	.param .u32 _Z30multithreads_inverse_calculatePdS_diiiii_param_6,
	.param .u32 _Z30multithreads_inverse_calculatePdS_diiiii_param_7
)
{
	.reg .pred 	%p<2>;
	.reg .b32 	%r<12>;
	.reg .b64 	%rd<8>;
	.reg .b64 	%fd<11>;

	ld.param.u64 	%rd1, [_Z30multithreads_inverse_calculatePdS_diiiii_param_0];
	ld.param.u64 	%rd2, [_Z30multithreads_inverse_calculatePdS_diiiii_param_1];
	ld.param.f64 	%fd1, [_Z30multithreads_inverse_calculatePdS_diiiii_param_2];
	ld.param.u32 	%r6, [_Z30multithreads_inverse_calculatePdS_diiiii_param_3];
	ld.param.u32 	%r2, [_Z30multithreads_inverse_calculatePdS_diiiii_param_4];
	ld.param.u32 	%r3, [_Z30multithreads_inverse_calculatePdS_diiiii_param_5];
	ld.param.u32 	%r4, [_Z30multithreads_inverse_calculatePdS_diiiii_param_6];
	ld.param.u32 	%r5, [_Z30multithreads_inverse_calculatePdS_diiiii_param_7];
	mov.u32 	%r7, %ctaid.x;
	mov.u32 	%r8, %ntid.x;
	mov.u32 	%r9, %tid.x;
	mad.lo.s32 	%r1, %r7, %r8, %r9;
	setp.ge.s32 	%p1, %r1, %r6;
	@%p1 bra 	$L__BB0_2;
	cvta.to.global.u64 	%rd3, %rd1;
	cvta.to.global.u64 	%rd4, %rd2;
	mul.lo.s32 	%r10, %r5, %r4;
	cvt.rn.f64.s32 	%fd2, %r10;
	div.s32 	%r11, %r2, %r3;
	cvt.rn.f64.s32 	%fd3, %r11;
	cvt.rn.f64.s32 	%fd4, %r2;
	mul.wide.s32 	%rd5, %r1, 8;
	add.s64 	%rd6, %rd3, %rd5;
	ld.global.f64 	%fd5, [%rd6];
	div.rn.f64 	%fd6, %fd4, %fd5;
	sub.f64 	%fd7, %fd3, %fd6;
	mul.f64 	%fd8, %fd7, %fd2;
	div.rn.f64 	%fd9, %fd8, %fd1;
	mul.f64 	%fd10, %fd9, 0d4059000000000000;
	add.s64 	%rd7, %rd4, %rd5;
	st.global.f64 	[%rd7], %fd10;
$L__BB0_2:
	ret;

}
	// .globl	_Z29multithreads_normal_calculatePdS_iiii
.visible .entry _Z29multithreads_normal_calculatePdS_iiii(
	.param .u64 .ptr .align 1 _Z29multithreads_normal_calculatePdS_iiii_param_0,
	.param .u64 .ptr .align 1 _Z29multithreads_normal_calculatePdS_iiii_param_1,
	.param .u32 _Z29multithreads_normal_calculatePdS_iiii_param_2,
	.param .u32 _Z29multithreads_normal_calculatePdS_iiii_param_3,
	.param .u32 _Z29multithreads_normal_calculatePdS_iiii_param_4,
	.param .u32 _Z29multithreads_normal_calculatePdS_iiii_param_5
)
{
	.reg .pred 	%p<2>;
	.reg .b32 	%r<10>;
	.reg .b64 	%rd<8>;
	.reg .b64 	%fd<8>;

	ld.param.u64 	%rd1, [_Z29multithreads_normal_calculatePdS_iiii_param_0];
	ld.param.u64 	%rd2, [_Z29multithreads_normal_calculatePdS_iiii_param_1];
	ld.param.u32 	%r5, [_Z29multithreads_normal_calculatePdS_iiii_param_2];
	ld.param.u32 	%r2, [_Z29multithreads_normal_calculatePdS_iiii_param_3];
	ld.param.u32 	%r3, [_Z29multithreads_normal_calculatePdS_iiii_param_4];
	ld.param.u32 	%r4, [_Z29multithreads_normal_calculatePdS_iiii_param_5];
	mov.u32 	%r6, %ctaid.x;
	mov.u32 	%r7, %ntid.x;
	mov.u32 	%r8, %tid.x;
	mad.lo.s32 	%r1, %r6, %r7, %r8;
	setp.ge.s32 	%p1, %r1, %r5;
	@%p1 bra 	$L__BB1_2;
	cvta.to.global.u64 	%rd3, %rd1;
	cvta.to.global.u64 	%rd4, %rd2;
	mul.lo.s32 	%r9, %r4, %r3;
	cvt.rn.f64.s32 	%fd1, %r9;
	mul.wide.s32 	%rd5, %r1, 8;
	add.s64 	%rd6, %rd3, %rd5;
	ld.global.f64 	%fd2, [%rd6];
	cvt.rn.f64.s32 	%fd3, %r2;
	sub.f64 	%fd4, %fd2, %fd3;
	mul.f64 	%fd5, %fd4, %fd1;
	div.rn.f64 	%fd6, %fd5, %fd3;
	mul.f64 	%fd7, %fd6, 0d4059000000000000;
	add.s64 	%rd7, %rd4, %rd5;
	st.global.f64 	[%rd7], %fd7;
$L__BB1_2:
	ret;

}


// ===== COMPILED SASS (sm_100) =====

	.target	sm_100

	.elftype	@"ET_EXEC"


//--------------------- .note.nv.tkinfo           --------------------------
	.section	.note.nv.tkinfo,"",@"SHT_NOTE"
	.sectionflags	@"SHF_NOTE_NV_TKINFO"
	.tkinfo
        /*0018*/ 	.word	0x00000002
        /*0030*/ 	.string	""
        /*0030*/ 	.string	"ptxas"
        /*0030*/ 	.string	"Cuda compilation tools, release 13.0, V13.0.88"
        /*0030*/ 	.string	"Build cuda_13.0.r13.0/compiler.36424714_0"
        /*0030*/ 	.string	"-arch sm_100 -m 64 "



//--------------------- .note.nv.cuinfo           --------------------------
	.section	.note.nv.cuinfo,"",@"SHT_NOTE"
	.sectionflags	@"SHF_NOTE_NV_CUINFO"
        /*0018*/ 	.short	0x0002
        /*001a*/ 	.short	0x0064
        /*001c*/ 	.short	0x0082
	.zero		2


//--------------------- .nv.info                  --------------------------
	.section	.nv.info,"",@"SHT_CUDA_INFO"
	.align	4


	//----- nvinfo : EIATTR_REGCOUNT
	.align		4
        /*0000*/ 	.byte	0x04, 0x2f
        /*0002*/ 	.short	(.L_1 - .L_0)
	.align		4
.L_0:
        /*0004*/ 	.word	index@(_Z30multithreads_inverse_calculatePdS_diiiii)
        /*0008*/ 	.word	0x0000001c


	//----- nvinfo : EIATTR_FRAME_SIZE
	.align		4
.L_1:
        /*000c*/ 	.byte	0x04, 0x11
        /*000e*/ 	.short	(.L_3 - .L_2)
	.align		4
.L_2:
        /*0010*/ 	.word	index@($__internal_1_$__cuda_sm20_div_rn_f64_full)
        /*0014*/ 	.word	0x00000000


	//----- nvinfo : EIATTR_FRAME_SIZE
	.align		4
.L_3:
        /*0018*/ 	.byte	0x04, 0x11
        /*001a*/ 	.short	(.L_5 - .L_4)
	.align		4
.L_4:
        /*001c*/ 	.word	index@(_Z30multithreads_inverse_calculatePdS_diiiii)
        /*0020*/ 	.word	0x00000000


	//----- nvinfo : EIATTR_REGCOUNT
	.align		4
.L_5:
        /*0024*/ 	.byte	0x04, 0x2f
        /*0026*/ 	.short	(.L_7 - .L_6)
	.align		4
.L_6:
        /*0028*/ 	.word	index@(_Z29multithreads_normal_calculatePdS_iiii)
        /*002c*/ 	.word	0x00000019


	//----- nvinfo : EIATTR_FRAME_SIZE
	.align		4
.L_7:
        /*0030*/ 	.byte	0x04, 0x11
        /*0032*/ 	.short	(.L_9 - .L_8)
	.align		4
.L_8:
        /*0034*/ 	.word	index@($__internal_0_$__cuda_sm20_div_rn_f64_full)
        /*0038*/ 	.word	0x00000000


	//----- nvinfo : EIATTR_FRAME_SIZE
	.align		4
.L_9:
        /*003c*/ 	.byte	0x04, 0x11
        /*003e*/ 	.short	(.L_11 - .L_10)
	.align		4
.L_10:
        /*0040*/ 	.word	index@(_Z29multithreads_normal_calculatePdS_iiii)
        /*0044*/ 	.word	0x00000000


	//----- nvinfo : EIATTR_MIN_STACK_SIZE
	.align		4
.L_11:
        /*0048*/ 	.byte	0x04, 0x12
        /*004a*/ 	.short	(.L_13 - .L_12)
	.align		4
.L_12:
        /*004c*/ 	.word	index@(_Z29multithreads_normal_calculatePdS_iiii)
        /*0050*/ 	.word	0x00000000


	//----- nvinfo : EIATTR_MIN_STACK_SIZE
	.align		4
.L_13:
        /*0054*/ 	.byte	0x04, 0x12
        /*0056*/ 	.short	(.L_15 - .L_14)
	.align		4
.L_14:
        /*0058*/ 	.word	index@(_Z30multithreads_inverse_calculatePdS_diiiii)
        /*005c*/ 	.word	0x00000000
.L_15:


//--------------------- .nv.compat                --------------------------
	.section	.nv.compat,"",@"SHT_CUDA_COMPAT_INFO"
	.align	4
        /*0000*/ 	.byte	0x02, 0x09, 0x00, 0x00, 0x02, 0x02, 0x01, 0x00, 0x02, 0x05, 0x05, 0x00, 0x03, 0x07, 0x01, 0x01
        /*0010*/ 	.byte	0x02, 0x03, 0x00, 0x00, 0x02, 0x06, 0x01, 0x00, 0x04, 0x0b, 0x08, 0x00, 0x01, 0x00, 0x00, 0x00
        /*0020*/ 	.byte	0x00, 0x00, 0x00, 0x00


//--------------------- .nv.info._Z29multithreads_normal_calculatePdS_iiii --------------------------
	.section	.nv.info._Z29multithreads_normal_calculatePdS_iiii,"",@"SHT_CUDA_INFO"
	.sectionflags	@""
	.align	4


	//----- nvinfo : EIATTR_CUDA_API_VERSION
	.align		4
        /*0000*/ 	.byte	0x04, 0x37
        /*0002*/ 	.short	(.L_17 - .L_16)
.L_16:
        /*0004*/ 	.word	0x00000082


	//----- nvinfo : EIATTR_KPARAM_INFO
	.align		4
.L_17:
        /*0008*/ 	.byte	0x04, 0x17
        /*000a*/ 	.short	(.L_19 - .L_18)
.L_18:
        /*000c*/ 	.word	0x00000000
        /*0010*/ 	.short	0x0005
        /*0012*/ 	.short	0x001c
        /*0014*/ 	.byte	0x00, 0xf0, 0x11, 0x00


	//----- nvinfo : EIATTR_KPARAM_INFO
	.align		4
.L_19:
        /*0018*/ 	.byte	0x04, 0x17
        /*001a*/ 	.short	(.L_21 - .L_20)
.L_20:
        /*001c*/ 	.word	0x00000000
        /*0020*/ 	.short	0x0004
        /*0022*/ 	.short	0x0018
        /*0024*/ 	.byte	0x00, 0xf0, 0x11, 0x00


	//----- nvinfo : EIATTR_KPARAM_INFO
	.align		4
.L_21:
        /*0028*/ 	.byte	0x04, 0x17
        /*002a*/ 	.short	(.L_23 - .L_22)
.L_22:
        /*002c*/ 	.word	0x00000000
        /*0030*/ 	.short	0x0003
        /*0032*/ 	.short	0x0014
        /*0034*/ 	.byte	0x00, 0xf0, 0x11, 0x00


	//----- nvinfo : EIATTR_KPARAM_INFO
	.align		4
.L_23:
        /*0038*/ 	.byte	0x04, 0x17
        /*003a*/ 	.short	(.L_25 - .L_24)
.L_24:
        /*003c*/ 	.word	0x00000000
        /*0040*/ 	.short	0x0002
        /*0042*/ 	.short	0x0010
        /*0044*/ 	.byte	0x00, 0xf0, 0x11, 0x00


	//----- nvinfo : EIATTR_KPARAM_INFO
	.align		4
.L_25:
        /*0048*/ 	.byte	0x04, 0x17
        /*004a*/ 	.short	(.L_27 - .L_26)
.L_26:
        /*004c*/ 	.word	0x00000000
        /*0050*/ 	.short	0x0001
        /*0052*/ 	.short	0x0008
        /*0054*/ 	.byte	0x00, 0xf5, 0x21, 0x00


	//----- nvinfo : EIATTR_KPARAM_INFO
	.align		4
.L_27:
        /*0058*/ 	.byte	0x04, 0x17
        /*005a*/ 	.short	(.L_29 - .L_28)
.L_28:
        /*005c*/ 	.word	0x00000000
        /*0060*/ 	.short	0x0000
        /*0062*/ 	.short	0x0000
        /*0064*/ 	.byte	0x00, 0xf5, 0x21, 0x00


	//----- nvinfo : EIATTR_SPARSE_MMA_MASK
	.align		4
.L_29:
        /*0068*/ 	.byte	0x03, 0x50
        /*006a*/ 	.short	0x0000


	//----- nvinfo : EIATTR_MAXREG_COUNT
	.align		4
        /*006c*/ 	.byte	0x03, 0x1b
        /*006e*/ 	.short	0x00ff


	//----- nvinfo : EIATTR_MERCURY_ISA_VERSION
	.align		4
        /*0070*/ 	.byte	0x03, 0x5f
        /*0072*/ 	.short	0x0101


	//----- nvinfo : EIATTR_VRC_CTA_INIT_COUNT
	.align		4
        /*0074*/ 	.byte	0x02, 0x4a
	.zero		1
	.zero		1


	//----- nvinfo : EIATTR_EXIT_INSTR_OFFSETS
	.align		4
        /*0078*/ 	.byte	0x04, 0x1c
        /*007a*/ 	.short	(.L_31 - .L_30)


	//   ....[0]....
.L_30:
        /*007c*/ 	.word	0x00000070


	//   ....[1]....
        /*0080*/ 	.word	0x00000290


	//----- nvinfo : EIATTR_CRS_STACK_SIZE
	.align		4
.L_31:
        /*0084*/ 	.byte	0x04, 0x1e
        /*0086*/ 	.short	(.L_33 - .L_32)
.L_32:
        /*0088*/ 	.word	0x00000000


	//----- nvinfo : EIATTR_CBANK_PARAM_SIZE
	.align		4
.L_33:
        /*008c*/ 	.byte	0x03, 0x19
        /*008e*/ 	.short	0x0020


	//----- nvinfo : EIATTR_PARAM_CBANK
	.align		4
        /*0090*/ 	.byte	0x04, 0x0a
        /*0092*/ 	.short	(.L_35 - .L_34)
	.align		4
.L_34:
        /*0094*/ 	.word	index@(.nv.constant0._Z29multithreads_normal_calculatePdS_iiii)
        /*0098*/ 	.short	0x0380
        /*009a*/ 	.short	0x0020


	//----- nvinfo : EIATTR_SW_WAR
	.align		4
.L_35:
        /*009c*/ 	.byte	0x04, 0x36
        /*009e*/ 	.short	(.L_37 - .L_36)
.L_36:
        /*00a0*/ 	.word	0x00000008
.L_37:


//--------------------- .nv.info._Z30multithreads_inverse_calculatePdS_diiiii --------------------------
	.section	.nv.info._Z30multithreads_inverse_calculatePdS_diiiii,"",@"SHT_CUDA_INFO"
	.sectionflags	@""
	.align	4


	//----- nvinfo : EIATTR_CUDA_API_VERSION
	.align		4
        /*0000*/ 	.byte	0x04, 0x37
        /*0002*/ 	.short	(.L_39 - .L_38)
.L_38:
        /*0004*/ 	.word	0x00000082


	//----- nvinfo : EIATTR_KPARAM_INFO
	.align		4
.L_39:
        /*0008*/ 	.byte	0x04, 0x17
        /*000a*/ 	.short	(.L_41 - .L_40)
.L_40:
        /*000c*/ 	.word	0x00000000
        /*0010*/ 	.short	0x0007
        /*0012*/ 	.short	0x0028
        /*0014*/ 	.byte	0x00, 0xf0, 0x11, 0x00


	//----- nvinfo : EIATTR_KPARAM_INFO
	.align		4
.L_41:
        /*0018*/ 	.byte	0x04, 0x17
        /*001a*/ 	.short	(.L_43 - .L_42)
.L_42:
        /*001c*/ 	.word	0x00000000
        /*0020*/ 	.short	0x0006
        /*0022*/ 	.short	0x0024
        /*0024*/ 	.byte	0x00, 0xf0, 0x11, 0x00


	//----- nvinfo : EIATTR_KPARAM_INFO
	.align		4
.L_43:
        /*0028*/ 	.byte	0x04, 0x17
        /*002a*/ 	.short	(.L_45 - .L_44)
.L_44:
        /*002c*/ 	.word	0x00000000
        /*0030*/ 	.short	0x0005
        /*0032*/ 	.short	0x0020
        /*0034*/ 	.byte	0x00, 0xf0, 0x11, 0x00


	//----- nvinfo : EIATTR_KPARAM_INFO
	.align		4
.L_45:
        /*0038*/ 	.byte	0x04, 0x17
        /*003a*/ 	.short	(.L_47 - .L_46)
.L_46:
        /*003c*/ 	.word	0x00000000
        /*0040*/ 	.short	0x0004
        /*0042*/ 	.short	0x001c
        /*0044*/ 	.byte	0x00, 0xf0, 0x11, 0x00


	//----- nvinfo : EIATTR_KPARAM_INFO
	.align		4
.L_47:
        /*0048*/ 	.byte	0x04, 0x17
        /*004a*/ 	.short	(.L_49 - .L_48)
.L_48:
        /*004c*/ 	.word	0x00000000
        /*0050*/ 	.short	0x0003
        /*0052*/ 	.short	0x0018
        /*0054*/ 	.byte	0x00, 0xf0, 0x11, 0x00


	//----- nvinfo : EIATTR_KPARAM_INFO
	.align		4
.L_49:
        /*0058*/ 	.byte	0x04, 0x17
        /*005a*/ 	.short	(.L_51 - .L_50)
.L_50:
        /*005c*/ 	.word	0x00000000
        /*0060*/ 	.short	0x0002
        /*0062*/ 	.short	0x0010
        /*0064*/ 	.byte	0x00, 0xf0, 0x21, 0x00


	//----- nvinfo : EIATTR_KPARAM_INFO
	.align		4
.L_51:
        /*0068*/ 	.byte	0x04, 0x17
        /*006a*/ 	.short	(.L_53 - .L_52)
.L_52:
        /*006c*/ 	.word	0x00000000
        /*0070*/ 	.short	0x0001
        /*0072*/ 	.short	0x0008
        /*0074*/ 	.byte	0x00, 0xf5, 0x21, 0x00


	//----- nvinfo : EIATTR_KPARAM_INFO
	.align		4
.L_53:
        /*0078*/ 	.byte	0x04, 0x17
        /*007a*/ 	.short	(.L_55 - .L_54)
.L_54:
        /*007c*/ 	.word	0x00000000
        /*0080*/ 	.short	0x0000
        /*0082*/ 	.short	0x0000
        /*0084*/ 	.byte	0x00, 0xf5, 0x21, 0x00


	//----- nvinfo : EIATTR_SPARSE_MMA_MASK
	.align		4
.L_55:
        /*0088*/ 	.byte	0x03, 0x50
        /*008a*/ 	.short	0x0000


	//----- nvinfo : EIATTR_MAXREG_COUNT
	.align		4
        /*008c*/ 	.byte	0x03, 0x1b
        /*008e*/ 	.short	0x00ff


	//----- nvinfo : EIATTR_MERCURY_ISA_VERSION
	.align		4
        /*0090*/ 	.byte	0x03, 0x5f
        /*0092*/ 	.short	0x0101


	//----- nvinfo : EIATTR_VRC_CTA_INIT_COUNT
	.align		4
        /*0094*/ 	.byte	0x02, 0x4a
	.zero		1
	.zero		1


	//----- nvinfo : EIATTR_EXIT_INSTR_OFFSETS
	.align		4
        /*0098*/ 	.byte	0x04, 0x1c
        /*009a*/ 	.short	(.L_57 - .L_56)


	//   ....[0]....
.L_56:
        /*009c*/ 	.word	0x00000070


	//   ....[1]....
        /*00a0*/ 	.word	0x00000610


	//----- nvinfo : EIATTR_CRS_STACK_SIZE
	.align		4
.L_57:
        /*00a4*/ 	.byte	0x04, 0x1e
        /*00a6*/ 	.short	(.L_59 - .L_58)
.L_58:
        /*00a8*/ 	.word	0x00000000


	//----- nvinfo : EIATTR_CBANK_PARAM_SIZE
	.align		4
.L_59:
        /*00ac*/ 	.byte	0x03, 0x19
        /*00ae*/ 	.short	0x002c


	//----- nvinfo : EIATTR_PARAM_CBANK
	.align		4
        /*00b0*/ 	.byte	0x04, 0x0a
        /*00b2*/ 	.short	(.L_61 - .L_60)
	.align		4
.L_60:
        /*00b4*/ 	.word	index@(.nv.constant0._Z30multithreads_inverse_calculatePdS_diiiii)
        /*00b8*/ 	.short	0x0380
        /*00ba*/ 	.short	0x002c


	//----- nvinfo : EIATTR_SW_WAR
	.align		4
.L_61:
        /*00bc*/ 	.byte	0x04, 0x36
        /*00be*/ 	.short	(.L_63 - .L_62)
.L_62:
        /*00c0*/ 	.word	0x00000008
.L_63:


//--------------------- .nv.callgraph             --------------------------
	.section	.nv.callgraph,"",@"SHT_CUDA_CALLGRAPH"
	.align	4
	.sectionentsize	8
	.align		4
        /*0000*/ 	.word	0x00000000
	.align		4
        /*0004*/ 	.word	0xffffffff
	.align		4
        /*0008*/ 	.word	0x00000000
	.align		4
        /*000c*/ 	.word	0xfffffffe
	.align		4
        /*0010*/ 	.word	0x00000000
	.align		4
        /*0014*/ 	.word	0xfffffffd
	.align		4
        /*0018*/ 	.word	0x00000000
	.align		4
        /*001c*/ 	.word	0xfffffffc


//--------------------- .text._Z29multithreads_normal_calculatePdS_iiii --------------------------
	.section	.text._Z29multithreads_normal_calculatePdS_iiii,"ax",@progbits
	.align	128
        .global         _Z29multithreads_normal_calculatePdS_iiii
        .type           _Z29multithreads_normal_calculatePdS_iiii,@function
        .size           _Z29multithreads_normal_calculatePdS_iiii,(.L_x_18 - _Z29multithreads_normal_calculatePdS_iiii)
        .other          _Z29multithreads_normal_calculatePdS_iiii,@"STO_CUDA_ENTRY STV_DEFAULT"
_Z29multithreads_normal_calculatePdS_iiii:
.text._Z29multithreads_normal_calculatePdS_iiii:
[----:B------:R-:W-:Y:S01]  /*0000*/  LDC R1, c[0x0][0x37c] ;  /* 0x0000df00ff017b82 */ /* 0x000fe20000000800 */
[----:B------:R-:W0:Y:S07]  /*0010*/  S2R R3, SR_TID.X ;  /* 0x0000000000037919 */ /* 0x000e2e0000002100 */
[----:B------:R-:W0:Y:S01]  /*0020*/  S2UR UR4, SR_CTAID.X ;  /* 0x00000000000479c3 */ /* 0x000e220000002500 */
[----:B------:R-:W1:Y:S07]  /*0030*/  LDCU UR5, c[0x0][0x390] ;  /* 0x00007200ff0577ac */ /* 0x000e6e0008000800 */
[----:B------:R-:W0:Y:S02]  /*0040*/  LDC R0, c[0x0][0x360] ;  /* 0x0000d800ff007b82 */ /* 0x000e240000000800 */
[----:B0-----:R-:W-:-:S05]  /*0050*/  IMAD R0, R0, UR4, R3 ;  /* 0x0000000400007c24 */ /* 0x001fca000f8e0203 */
[----:B-1----:R-:W-:-:S13]  /*0060*/  ISETP.GE.AND P0, PT, R0, UR5, PT ;  /* 0x0000000500007c0c */ /* 0x002fda000bf06270 */
[----:B------:R-:W-:Y:S05]  /*0070*/  @P0 EXIT ;  /* 0x000000000000094d */ /* 0x000fea0003800000 */
[----:B------:R-:W0:Y:S01]  /*0080*/  LDC.64 R2, c[0x0][0x380] ;  /* 0x0000e000ff027b82 */ /* 0x000e220000000a00 */
[----:B------:R-:W1:Y:S01]  /*0090*/  LDCU.64 UR6, c[0x0][0x358] ;  /* 0x00006b00ff0677ac */ /* 0x000e620008000a00 */
[----:B------:R-:W2:Y:S01]  /*00a0*/  LDCU UR4, c[0x0][0x394] ;  /* 0x00007280ff0477ac */ /* 0x000ea20008000800 */
[----:B0-----:R-:W-:-:S06]  /*00b0*/  IMAD.WIDE R2, R0, 0x8, R2 ;  /* 0x0000000800027825 */ /* 0x001fcc00078e0202 */
[----:B-1----:R-:W3:Y:S01]  /*00c0*/  LDG.E.64 R2, desc[UR6][R2.64] ;  /* 0x0000000602027981 */ /* 0x002ee2000c1e1b00 */
[----:B--2---:R-:W0:Y:S01]  /*00d0*/  I2F.F64 R4, UR4 ;  /* 0x0000000400047d12 */ /* 0x004e220008201c00 */
[----:B------:R-:W1:Y:S01]  /*00e0*/  LDCU.64 UR4, c[0x0][0x398] ;  /* 0x00007300ff0477ac */ /* 0x000e620008000a00 */
[----:B------:R-:W-:Y:S01]  /*00f0*/  IMAD.MOV.U32 R8, RZ, RZ, 0x1 ;  /* 0x00000001ff087424 */ /* 0x000fe200078e00ff */
[----:B------:R-:W-:Y:S05]  /*0100*/  BSSY.RECONVERGENT B0, `(.L_x_0) ;  /* 0x0000014000007945 */ /* 0x000fea0003800200 */
[----:B0-----:R-:W0:Y:S01]  /*0110*/  MUFU.RCP64H R9, R5 ;  /* 0x0000000500097308 */ /* 0x001e220000001800 */
[----:B-1----:R-:W-:Y:S01]  /*0120*/  UIMAD UR4, UR5, UR4, URZ ;  /* 0x00000004050472a4 */ /* 0x002fe2000f8e02ff */
[----:B0-----:R-:W-:-:S08]  /*0130*/  DFMA R6, -R4, R8, 1 ;  /* 0x3ff000000406742b */ /* 0x001fd00000000108 */
[----:B------:R-:W-:Y:S02]  /*0140*/  DFMA R10, R6, R6, R6 ;  /* 0x00000006060a722b */ /* 0x000fe40000000006 */
[----:B------:R-:W0:Y:S06]  /*0150*/  I2F.F64 R6, UR4 ;  /* 0x0000000400067d12 */ /* 0x000e2c0008201c00 */
[----:B------:R-:W-:-:S08]  /*0160*/  DFMA R10, R8, R10, R8 ;  /* 0x0000000a080a722b */ /* 0x000fd00000000008 */
[----:B------:R-:W-:-:S08]  /*0170*/  DFMA R8, -R4, R10, 1 ;  /* 0x3ff000000408742b */ /* 0x000fd0000000010a */
[----:B------:R-:W-:Y:S02]  /*0180*/  DFMA R8, R10, R8, R10 ;  /* 0x000000080a08722b */ /* 0x000fe4000000000a */
[----:B---3--:R-:W-:-:S08]  /*0190*/  DADD R2, R2, -R4 ;  /* 0x0000000002027229 */ /* 0x008fd00000000804 */
[----:B0-----:R-:W-:-:S08]  /*01a0*/  DMUL R6, R6, R2 ;  /* 0x0000000206067228 */ /* 0x001fd00000000000 */
[----:B------:R-:W-:Y:S02]  /*01b0*/  DMUL R2, R6, R8 ;  /* 0x0000000806027228 */ /* 0x000fe40000000000 */
[----:B------:R-:W-:-:S06]  /*01c0*/  FSETP.GEU.AND P1, PT, |R7|, 6.5827683646048100446e-37, PT ;  /* 0x036000000700780b */ /* 0x000fcc0003f2e200 */
[----:B------:R-:W-:-:S08]  /*01d0*/  DFMA R10, -R4, R2, R6 ;  /* 0x00000002040a722b */ /* 0x000fd00000000106 */
[----:B------:R-:W-:-:S10]  /*01e0*/  DFMA R2, R8, R10, R2 ;  /* 0x0000000a0802722b */ /* 0x000fd40000000002 */
[----:B------:R-:W-:-:S05]  /*01f0*/  FFMA R8, RZ, R5, R3 ;  /* 0x00000005ff087223 */ /* 0x000fca0000000003 */
[----:B------:R-:W-:-:S13]  /*0200*/  FSETP.GT.AND P0, PT, |R8|, 1.469367938527859385e-39, PT ;  /* 0x001000000800780b */ /* 0x000fda0003f04200 */
[----:B------:R-:W-:Y:S05]  /*0210*/  @P0 BRA P1, `(.L_x_1) ;  /* 0x0000000000080947 */ /* 0x000fea0000800000 */
[----:B------:R-:W-:-:S07]  /*0220*/  MOV R10, 0x240 ;  /* 0x00000240000a7802 */ /* 0x000fce0000000f00 */
[----:B------:R-:W-:Y:S05]  /*0230*/  CALL.REL.NOINC `($__internal_0_$__cuda_sm20_div_rn_f64_full) ;  /* 0x0000000000187944 */ /* 0x000fea0003c00000 */
.L_x_1:
[----:B------:R-:W-:Y:S05]  /*0240*/  BSYNC.RECONVERGENT B0 ;  /* 0x0000000000007941 */ /* 0x000fea0003800200 */
.L_x_0:
[----:B------:R-:W0:Y:S01]  /*0250*/  LDC.64 R4, c[0x0][0x388] ;  /* 0x0000e200ff047b82 */ /* 0x000e220000000a00 */
[----:B------:R-:W-:Y:S01]  /*0260*/  DMUL R2, R2, 100 ;  /* 0x4059000002027828 */ /* 0x000fe20000000000 */
[----:B0-----:R-:W-:-:S06]  /*0270*/  IMAD.WIDE R4, R0, 0x8, R4 ;  /* 0x0000000800047825 */ /* 0x001fcc00078e0204 */
[----:B------:R-:W-:Y:S01]  /*0280*/  STG.E.64 desc[UR6][R4.64], R2 ;  /* 0x0000000204007986 */ /* 0x000fe2000c101b06 */
[----:B------:R-:W-:Y:S05]  /*0290*/  EXIT ;  /* 0x000000000000794d */ /* 0x000fea0003800000 */
        .weak           $__internal_0_$__cuda_sm20_div_rn_f64_full
        .type           $__internal_0_$__cuda_sm20_div_rn_f64_full,@function
        .size           $__internal_0_$__cuda_sm20_div_rn_f64_full,(.L_x_18 - $__internal_0_$__cuda_sm20_div_rn_f64_full)
$__internal_0_$__cuda_sm20_div_rn_f64_full:
[C---:B------:R-:W-:Y:S01]  /*02a0*/  FSETP.GEU.AND P0, PT, |R5|.reuse, 1.469367938527859385e-39, PT ;  /* 0x001000000500780b */ /* 0x040fe20003f0e200 */
[----:B------:R-:W-:Y:S01]  /*02b0*/  IMAD.MOV.U32 R16, RZ, RZ, 0x1 ;  /* 0x00000001ff107424 */ /* 0x000fe200078e00ff */
[----:B------:R-:W-:Y:S01]  /*02c0*/  LOP3.LUT R2, R5, 0x800fffff, RZ, 0xc0, !PT ;  /* 0x800fffff05027812 */ /* 0x000fe200078ec0ff */
[----:B------:R-:W-:Y:S01]  /*02d0*/  BSSY.RECONVERGENT B1, `(.L_x_2) ;  /* 0x0000055000017945 */ /* 0x000fe20003800200 */
[C---:B------:R-:W-:Y:S02]  /*02e0*/  FSETP.GEU.AND P2, PT, |R7|.reuse, 1.469367938527859385e-39, PT ;  /* 0x001000000700780b */ /* 0x040fe40003f4e200 */
[----:B------:R-:W-:Y:S01]  /*02f0*/  LOP3.LUT R3, R2, 0x3ff00000, RZ, 0xfc, !PT ;  /* 0x3ff0000002037812 */ /* 0x000fe200078efcff */
[----:B------:R-:W-:Y:S01]  /*0300*/  IMAD.MOV.U32 R2, RZ, RZ, R4 ;  /* 0x000000ffff027224 */ /* 0x000fe200078e0004 */
[----:B------:R-:W-:Y:S02]  /*0310*/  LOP3.LUT R11, R7, 0x7ff00000, RZ, 0xc0, !PT ;  /* 0x7ff00000070b7812 */ /* 0x000fe400078ec0ff */
[----:B------:R-:W-:-:S03]  /*0320*/  LOP3.LUT R14, R5, 0x7ff00000, RZ, 0xc0, !PT ;  /* 0x7ff00000050e7812 */ /* 0x000fc600078ec0ff */
[----:B------:R-:W-:Y:S01]  /*0330*/  @!P0 DMUL R2, R4, 8.98846567431157953865e+307 ;  /* 0x7fe0000004028828 */ /* 0x000fe20000000000 */
[----:B------:R-:W-:-:S03]  /*0340*/  ISETP.GE.U32.AND P1, PT, R11, R14, PT ;  /* 0x0000000e0b00720c */ /* 0x000fc60003f26070 */
[----:B------:R-:W-:Y:S01]  /*0350*/  @!P2 LOP3.LUT R12, R5, 0x7ff00000, RZ, 0xc0, !PT ;  /* 0x7ff00000050ca812 */ /* 0x000fe200078ec0ff */
[----:B------:R-:W-:Y:S01]  /*0360*/  @!P2 IMAD.MOV.U32 R18, RZ, RZ, RZ ;  /* 0x000000ffff12a224 */ /* 0x000fe200078e00ff */
[----:B------:R-:W0:Y:S02]  /*0370*/  MUFU.RCP64H R17, R3 ;  /* 0x0000000300117308 */ /* 0x000e240000001800 */
[----:B------:R-:W-:Y:S01]  /*0380*/  @!P2 ISETP.GE.U32.AND P3, PT, R11, R12, PT ;  /* 0x0000000c0b00a20c */ /* 0x000fe20003f66070 */
[----:B------:R-:W-:-:S05]  /*0390*/  IMAD.MOV.U32 R12, RZ, RZ, 0x1ca00000 ;  /* 0x1ca00000ff0c7424 */ /* 0x000fca00078e00ff */
[----:B------:R-:W-:-:S04]  /*03a0*/  @!P2 SEL R13, R12, 0x63400000, !P3 ;  /* 0x634000000c0da807 */ /* 0x000fc80005800000 */
[----:B------:R-:W-:-:S04]  /*03b0*/  @!P2 LOP3.LUT R13, R13, 0x80000000, R7, 0xf8, !PT ;  /* 0x800000000d0da812 */ /* 0x000fc800078ef807 */
[----:B------:R-:W-:Y:S01]  /*03c0*/  @!P2 LOP3.LUT R19, R13, 0x100000, RZ, 0xfc, !PT ;  /* 0x001000000d13a812 */ /* 0x000fe200078efcff */
[----:B0-----:R-:W-:-:S08]  /*03d0*/  DFMA R8, R16, -R2, 1 ;  /* 0x3ff000001008742b */ /* 0x001fd00000000802 */
[----:B------:R-:W-:-:S08]  /*03e0*/  DFMA R8, R8, R8, R8 ;  /* 0x000000080808722b */ /* 0x000fd00000000008 */
[----:B------:R-:W-:Y:S01]  /*03f0*/  DFMA R16, R16, R8, R16 ;  /* 0x000000081010722b */ /* 0x000fe20000000010 */
[----:B------:R-:W-:Y:S01]  /*0400*/  SEL R9, R12, 0x63400000, !P1 ;  /* 0x634000000c097807 */ /* 0x000fe20004800000 */
[----:B------:R-:W-:-:S03]  /*0410*/  IMAD.MOV.U32 R8, RZ, RZ, R6 ;  /* 0x000000ffff087224 */ /* 0x000fc600078e0006 */
[----:B------:R-:W-:-:S03]  /*0420*/  LOP3.LUT R9, R9, 0x800fffff, R7, 0xf8, !PT ;  /* 0x800fffff09097812 */ /* 0x000fc600078ef807 */
[----:B------:R-:W-:-:S03]  /*0430*/  DFMA R20, R16, -R2, 1 ;  /* 0x3ff000001014742b */ /* 0x000fc60000000802 */
[----:B------:R-:W-:-:S05]  /*0440*/  @!P2 DFMA R8, R8, 2, -R18 ;  /* 0x400000000808a82b */ /* 0x000fca0000000812 */
[----:B------:R-:W-:Y:S01]  /*0450*/  DFMA R16, R16, R20, R16 ;  /* 0x000000141010722b */ /* 0x000fe20000000010 */
[----:B------:R-:W-:Y:S02]  /*0460*/  IMAD.MOV.U32 R21, RZ, RZ, R11 ;  /* 0x000000ffff157224 */ /* 0x000fe400078e000b */
[----:B------:R-:W-:Y:S01]  /*0470*/  IMAD.MOV.U32 R20, RZ, RZ, R14 ;  /* 0x000000ffff147224 */ /* 0x000fe200078e000e */
[----:B------:R-:W-:Y:S02]  /*0480*/  @!P0 LOP3.LUT R20, R3, 0x7ff00000, RZ, 0xc0, !PT ;  /* 0x7ff0000003148812 */ /* 0x000fe400078ec0ff */
[----:B------:R-:W-:Y:S02]  /*0490*/  @!P2 LOP3.LUT R21, R9, 0x7ff00000, RZ, 0xc0, !PT ;  /* 0x7ff000000915a812 */ /* 0x000fe400078ec0ff */
[----:B------:R-:W-:Y:S01]  /*04a0*/  DMUL R18, R16, R8 ;  /* 0x0000000810127228 */ /* 0x000fe20000000000 */
[----:B------:R-:W-:Y:S02]  /*04b0*/  VIADD R22, R20, 0xffffffff ;  /* 0xffffffff14167836 */ /* 0x000fe40000000000 */
[----:B------:R-:W-:-:S05]  /*04c0*/  VIADD R13, R21, 0xffffffff ;  /* 0xffffffff150d7836 */ /* 0x000fca0000000000 */
[----:B------:R-:W-:Y:S01]  /*04d0*/  DFMA R14, R18, -R2, R8 ;  /* 0x80000002120e722b */ /* 0x000fe20000000008 */
[----:B------:R-:W-:-:S04]  /*04e0*/  ISETP.GT.U32.AND P0, PT, R13, 0x7feffffe, PT ;  /* 0x7feffffe0d00780c */ /* 0x000fc80003f04070 */
[----:B------:R-:W-:-:S03]  /*04f0*/  ISETP.GT.U32.OR P0, PT, R22, 0x7feffffe, P0 ;  /* 0x7feffffe1600780c */ /* 0x000fc60000704470 */
[----:B------:R-:W-:-:S10]  /*0500*/  DFMA R14, R16, R14, R18 ;  /* 0x0000000e100e722b */ /* 0x000fd40000000012 */
[----:B------:R-:W-:Y:S05]  /*0510*/  @P0 BRA `(.L_x_3) ;  /* 0x00000000006c0947 */ /* 0x000fea0003800000 */
[----:B------:R-:W-:-:S04]  /*0520*/  LOP3.LUT R16, R5, 0x7ff00000, RZ, 0xc0, !PT ;  /* 0x7ff0000005107812 */ /* 0x000fc800078ec0ff */
[CC--:B------:R-:W-:Y:S02]  /*0530*/  VIADDMNMX R6, R11.reuse, -R16.reuse, 0xb9600000, !PT ;  /* 0xb96000000b067446 */ /* 0x0c0fe40007800910 */
[----:B------:R-:W-:Y:S02]  /*0540*/  ISETP.GE.U32.AND P0, PT, R11, R16, PT ;  /* 0x000000100b00720c */ /* 0x000fe40003f06070 */
[----:B------:R-:W-:Y:S02]  /*0550*/  VIMNMX R6, PT, PT, R6, 0x46a00000, PT ;  /* 0x46a0000006067848 */ /* 0x000fe40003fe0100 */
[----:B------:R-:W-:-:S05]  /*0560*/  SEL R11, R12, 0x63400000, !P0 ;  /* 0x634000000c0b7807 */ /* 0x000fca0004000000 */
[----:B------:R-:W-:Y:S02]  /*0570*/  IMAD.IADD R11, R6, 0x1, -R11 ;  /* 0x00000001060b7824 */ /* 0x000fe400078e0a0b */
[----:B------:R-:W-:Y:S02]  /*0580*/  IMAD.MOV.U32 R6, RZ, RZ, RZ ;  /* 0x000000ffff067224 */ /* 0x000fe400078e00ff */
[----:B------:R-:W-:-:S06]  /*0590*/  VIADD R7, R11, 0x7fe00000 ;  /* 0x7fe000000b077836 */ /* 0x000fcc0000000000 */
[----:B------:R-:W-:-:S10]  /*05a0*/  DMUL R12, R14, R6 ;  /* 0x000000060e0c7228 */ /* 0x000fd40000000000 */
[----:B------:R-:W-:-:S13]  /*05b0*/  FSETP.GTU.AND P0, PT, |R13|, 1.469367938527859385e-39, PT ;  /* 0x001000000d00780b */ /* 0x000fda0003f0c200 */
[----:B------:R-:W-:Y:S05]  /*05c0*/  @P0 BRA `(.L_x_4) ;  /* 0x0000000000940947 */ /* 0x000fea0003800000 */
[----:B------:R-:W-:Y:S01]  /*05d0*/  DFMA R2, R14, -R2, R8 ;  /* 0x800000020e02722b */ /* 0x000fe20000000008 */
[----:B------:R-:W-:-:S09]  /*05e0*/  IMAD.MOV.U32 R6, RZ, RZ, RZ ;  /* 0x000000ffff067224 */ /* 0x000fd200078e00ff */
[C---:B------:R-:W-:Y:S02]  /*05f0*/  FSETP.NEU.AND P0, PT, R3.reuse, RZ, PT ;  /* 0x000000ff0300720b */ /* 0x040fe40003f0d000 */
[----:B------:R-:W-:-:S04]  /*0600*/  LOP3.LUT R5, R3, 0x80000000, R5, 0x48, !PT ;  /* 0x8000000003057812 */ /* 0x000fc800078e4805 */
[----:B------:R-:W-:-:S07]  /*0610*/  LOP3.LUT R7, R5, R7, RZ, 0xfc, !PT ;  /* 0x0000000705077212 */ /* 0x000fce00078efcff */
[----:B------:R-:W-:Y:S05]  /*0620*/  @!P0 BRA `(.L_x_4) ;  /* 0x00000000007c8947 */ /* 0x000fea0003800000 */
[----:B------:R-:W-:Y:S01]  /*0630*/  IMAD.MOV R3, RZ, RZ, -R11 ;  /* 0x000000ffff037224 */ /* 0x000fe200078e0a0b */
[----:B------:R-:W-:Y:S01]  /*0640*/  DMUL.RP R6, R14, R6 ;  /* 0x000000060e067228 */ /* 0x000fe20000008000 */
[----:B------:R-:W-:Y:S01]  /*0650*/  IMAD.MOV.U32 R2, RZ, RZ, RZ ;  /* 0x000000ffff027224 */ /* 0x000fe200078e00ff */
[----:B------:R-:W-:-:S05]  /*0660*/  IADD3 R11, PT, PT, -R11, -0x43300000, RZ ;  /* 0xbcd000000b0b7810 */ /* 0x000fca0007ffe1ff */
[----:B------:R-:W-:-:S03]  /*0670*/  DFMA R2, R12, -R2, R14 ;  /* 0x800000020c02722b */ /* 0x000fc6000000000e */
[----:B------:R-:W-:-:S07]  /*0680*/  LOP3.LUT R5, R7, R5, RZ, 0x3c, !PT ;  /* 0x0000000507057212 */ /* 0x000fce00078e3cff */
[----:B------:R-:W-:-:S04]  /*0690*/  FSETP.NEU.AND P0, PT, |R3|, R11, PT ;  /* 0x0000000b0300720b */ /* 0x000fc80003f0d200 */
[----:B------:R-:W-:Y:S02]  /*06a0*/  FSEL R12, R6, R12, !P0 ;  /* 0x0000000c060c7208 */ /* 0x000fe40004000000 */
[----:B------:R-:W-:Y:S01]  /*06b0*/  FSEL R13, R5, R13, !P0 ;  /* 0x0000000d050d7208 */ /* 0x000fe20004000000 */
[----:B------:R-:W-:Y:S06]  /*06c0*/  BRA `(.L_x_4) ;  /* 0x0000000000547947 */ /* 0x000fec0003800000 */
.L_x_3:
[----:B------:R-:W-:-:S14]  /*06d0*/  DSETP.NAN.AND P0, PT, R6, R6, PT ;  /* 0x000000060600722a */ /* 0x000fdc0003f08000 */
[----:B------:R-:W-:Y:S05]  /*06e0*/  @P0 BRA `(.L_x_5) ;  /* 0x0000000000440947 */ /* 0x000fea0003800000 */
[----:B------:R-:W-:-:S14]  /*06f0*/  DSETP.NAN.AND P0, PT, R4, R4, PT ;  /* 0x000000040400722a */ /* 0x000fdc0003f08000 */
[----:B------:R-:W-:Y:S05]  /*0700*/  @P0 BRA `(.L_x_6) ;  /* 0x0000000000300947 */ /* 0x000fea0003800000 */
[----:B------:R-:W-:Y:S01]  /*0710*/  ISETP.NE.AND P0, PT, R21, R20, PT ;  /* 0x000000141500720c */ /* 0x000fe20003f05270 */
[----:B------:R-:W-:Y:S02]  /*0720*/  IMAD.MOV.U32 R12, RZ, RZ, 0x0 ;  /* 0x00000000ff0c7424 */ /* 0x000fe400078e00ff */
[----:B------:R-:W-:-:S10]  /*0730*/  IMAD.MOV.U32 R13, RZ, RZ, -0x80000 ;  /* 0xfff80000ff0d7424 */ /* 0x000fd400078e00ff */
[----:B------:R-:W-:Y:S05]  /*0740*/  @!P0 BRA `(.L_x_4) ;  /* 0x0000000000348947 */ /* 0x000fea0003800000 */
[----:B------:R-:W-:Y:S02]  /*0750*/  ISETP.NE.AND P0, PT, R21, 0x7ff00000, PT ;  /* 0x7ff000001500780c */ /* 0x000fe40003f05270 */
[----:B------:R-:W-:Y:S02]  /*0760*/  LOP3.LUT R13, R7, 0x80000000, R5, 0x48, !PT ;  /* 0x80000000070d7812 */ /* 0x000fe400078e4805 */
[----:B------:R-:W-:-:S13]  /*0770*/  ISETP.EQ.OR P0, PT, R20, RZ, !P0 ;  /* 0x000000ff1400720c */ /* 0x000fda0004702670 */
[----:B------:R-:W-:Y:S01]  /*0780*/  @P0 LOP3.LUT R2, R13, 0x7ff00000, RZ, 0xfc, !PT ;  /* 0x7ff000000d020812 */ /* 0x000fe200078efcff */
[----:B------:R-:W-:Y:S02]  /*0790*/  @!P0 IMAD.MOV.U32 R12, RZ, RZ, RZ ;  /* 0x000000ffff0c8224 */ /* 0x000fe400078e00ff */
[----:B------:R-:W-:Y:S02]  /*07a0*/  @P0 IMAD.MOV.U32 R12, RZ, RZ, RZ ;  /* 0x000000ffff0c0224 */ /* 0x000fe400078e00ff */
[----:B------:R-:W-:Y:S01]  /*07b0*/  @P0 IMAD.MOV.U32 R13, RZ, RZ, R2 ;  /* 0x000000ffff0d0224 */ /* 0x000fe200078e0002 */
[----:B------:R-:W-:Y:S06]  /*07c0*/  BRA `(.L_x_4) ;  /* 0x0000000000147947 */ /* 0x000fec0003800000 */
.L_x_6:
[----:B------:R-:W-:Y:S01]  /*07d0*/  LOP3.LUT R13, R5, 0x80000, RZ, 0xfc, !PT ;  /* 0x00080000050d7812 */ /* 0x000fe200078efcff */
[----:B------:R-:W-:Y:S01]  /*07e0*/  IMAD.MOV.U32 R12, RZ, RZ, R4 ;  /* 0x000000ffff0c7224 */ /* 0x000fe200078e0004 */
[----:B------:R-:W-:Y:S06]  /*07f0*/  BRA `(.L_x_4) ;  /* 0x0000000000087947 */ /* 0x000fec0003800000 */
.L_x_5:
[----:B------:R-:W-:Y:S01]  /*0800*/  LOP3.LUT R13, R7, 0x80000, RZ, 0xfc, !PT ;  /* 0x00080000070d7812 */ /* 0x000fe200078efcff */
[----:B------:R-:W-:-:S07]  /*0810*/  IMAD.MOV.U32 R12, RZ, RZ, R6 ;  /* 0x000000ffff0c7224 */ /* 0x000fce00078e0006 */
.L_x_4:
[----:B------:R-:W-:Y:S05]  /*0820*/  BSYNC.RECONVERGENT B1 ;  /* 0x0000000000017941 */ /* 0x000fea0003800200 */
.L_x_2:
[----:B------:R-:W-:Y:S02]  /*0830*/  IMAD.MOV.U32 R11, RZ, RZ, 0x0 ;  /* 0x00000000ff0b7424 */ /* 0x000fe400078e00ff */
[----:B------:R-:W-:Y:S02]  /*0840*/  IMAD.MOV.U32 R2, RZ, RZ, R12 ;  /* 0x000000ffff027224 */ /* 0x000fe400078e000c */
[----:B------:R-:W-:Y:S01]  /*0850*/  IMAD.MOV.U32 R3, RZ, RZ, R13 ;  /* 0x000000ffff037224 */ /* 0x000fe200078e000d */
[----:B------:R-:W-:Y:S06]  /*0860*/  RET.REL.NODEC R10 `(_Z29multithreads_normal_calculatePdS_iiii) ;  /* 0xfffffff40ae47950 */ /* 0x000fec0003c3ffff */
.L_x_7:
[----:B------:R-:W-:-:S00]  /*0870*/  BRA `(.L_x_7) ;  /* 0xfffffffc00fc7947 */ /* 0x000fc0000383ffff */
[----:B------:R-:W-:-:S00]  /*0880*/  NOP ;  /* 0x0000000000007918 */ /* 0x000fc00000000000 */
[----:B------:R-:W-:-:S00]  /*0890*/  NOP ;  /* 0x0000000000007918 */ /* 0x000fc00000000000 */
[----:B------:R-:W-:-:S00]  /*08a0*/  NOP ;  /* 0x0000000000007918 */ /* 0x000fc00000000000 */
[----:B------:R-:W-:-:S00]  /*08b0*/  NOP ;  /* 0x0000000000007918 */ /* 0x000fc00000000000 */
[----:B------:R-:W-:-:S00]  /*08c0*/  NOP ;  /* 0x0000000000007918 */ /* 0x000fc00000000000 */
[----:B------:R-:W-:-:S00]  /*08d0*/  NOP ;  /* 0x0000000000007918 */ /* 0x000fc00000000000 */
[----:B------:R-:W-:-:S00]  /*08e0*/  NOP ;  /* 0x0000000000007918 */ /* 0x000fc00000000000 */
[----:B------:R-:W-:-:S00]  /*08f0*/  NOP ;  /* 0x0000000000007918 */ /* 0x000fc00000000000 */
.L_x_18:


//--------------------- .text._Z30multithreads_inverse_calculatePdS_diiiii --------------------------
	.section	.text._Z30multithreads_inverse_calculatePdS_diiiii,"ax",@progbits
	.align	128
        .global         _Z30multithreads_inverse_calculatePdS_diiiii
        .type           _Z30multithreads_inverse_calculatePdS_diiiii,@function
        .size           _Z30multithreads_inverse_calculatePdS_diiiii,(.L_x_19 - _Z30multithreads_inverse_calculatePdS_diiiii)
        .other          _Z30multithreads_inverse_calculatePdS_diiiii,@"STO_CUDA_ENTRY STV_DEFAULT"
_Z30multithreads_inverse_calculatePdS_diiiii:
.text._Z30multithreads_inverse_calculatePdS_diiiii:
        /* <DEDUP_REMOVED lines=9> */
[----:B------:R-:W1:Y:S07]  /*0090*/  LDCU.64 UR6, c[0x0][0x358] ;  /* 0x00006b00ff0677ac */ /* 0x000e6e0008000a00 */
[----:B------:R-:W2:Y:S08]  /*00a0*/  LDC R6, c[0x0][0x3a0] ;  /* 0x0000e800ff067b82 */ /* 0x000eb00000000800 */
[----:B------:R-:W3:Y:S01]  /*00b0*/  LDC R3, c[0x0][0x39c] ;  /* 0x0000e700ff037b82 */ /* 0x000ee20000000800 */
[----:B------:R-:W-:Y:S01]  /*00c0*/  IMAD.MOV.U32 R4, RZ, RZ, 0x1 ;  /* 0x00000001ff047424 */ /* 0x000fe200078e00ff */
[----:B------:R-:W4:Y:S01]  /*00d0*/  LDCU UR4, c[0x0][0x3a8] ;  /* 0x00007500ff0477ac */ /* 0x000f220008000800 */
[----:B------:R-:W4:Y:S01]  /*00e0*/  LDCU UR5, c[0x0][0x3a4] ;  /* 0x00007480ff0577ac */ /* 0x000f220008000800 */
[----:B0-----:R-:W-:-:S06]  /*00f0*/  IMAD.WIDE R8, R0, 0x8, R8 ;  /* 0x0000000800087825 */ /* 0x001fcc00078e0208 */
[----:B-1----:R-:W5:Y:S01]  /*0100*/  LDG.E.64 R8, desc[UR6][R8.64] ;  /* 0x0000000608087981 */ /* 0x002f62000c1e1b00 */
[----:B------:R-:W-:Y:S01]  /*0110*/  BSSY.RECONVERGENT B0, `(.L_x_8) ;  /* 0x0000030000007945 */ /* 0x000fe20003800200 */
[----:B--2---:R-:W-:-:S04]  /*0120*/  IABS R2, R6 ;  /* 0x0000000600027213 */ /* 0x004fc80000000000 */
[----:B------:R-:W0:Y:S01]  /*0130*/  I2F.RP R7, R2 ;  /* 0x0000000200077306 */ /* 0x000e220000209400 */
[----:B---3--:R-:W-:Y:S01]  /*0140*/  IABS R14, R3 ;  /* 0x00000003000e7213 */ /* 0x008fe20000000000 */
[----:B----4-:R-:W-:-:S06]  /*0150*/  UIMAD UR4, UR4, UR5, URZ ;  /* 0x00000005040472a4 */ /* 0x010fcc000f8e02ff */
[----:B0-----:R-:W0:Y:S02]  /*0160*/  MUFU.RCP R7, R7 ;  /* 0x0000000700077308 */ /* 0x001e240000001000 */
[----:B0-----:R-:W-:-:S06]  /*0170*/  VIADD R12, R7, 0xffffffe ;  /* 0x0ffffffe070c7836 */ /* 0x001fcc0000000000 */
[----:B------:R0:W1:Y:S02]  /*0180*/  F2I.FTZ.U32.TRUNC.NTZ R13, R12 ;  /* 0x0000000c000d7305 */ /* 0x000064000021f000 */
[----:B0-----:R-:W-:Y:S02]  /*0190*/  IMAD.MOV.U32 R12, RZ, RZ, RZ ;  /* 0x000000ffff0c7224 */ /* 0x001fe400078e00ff */
[----:B-1----:R-:W-:-:S04]  /*01a0*/  IMAD.MOV R15, RZ, RZ, -R13 ;  /* 0x000000ffff0f7224 */ /* 0x002fc800078e0a0d */
[----:B------:R-:W-:-:S04]  /*01b0*/  IMAD R15, R15, R2, RZ ;  /* 0x000000020f0f7224 */ /* 0x000fc800078e02ff */
[----:B------:R-:W-:-:S04]  /*01c0*/  IMAD.HI.U32 R13, R13, R15, R12 ;  /* 0x0000000f0d0d7227 */ /* 0x000fc800078e000c */
[----:B------:R-:W-:-:S04]  /*01d0*/  IMAD.MOV.U32 R15, RZ, RZ, R14 ;  /* 0x000000ffff0f7224 */ /* 0x000fc800078e000e */
[----:B------:R-:W-:-:S04]  /*01e0*/  IMAD.HI.U32 R7, R13, R15, RZ ;  /* 0x0000000f0d077227 */ /* 0x000fc800078e00ff */
[----:B------:R-:W-:-:S04]  /*01f0*/  IMAD.MOV R12, RZ, RZ, -R7 ;  /* 0x000000ffff0c7224 */ /* 0x000fc800078e0a07 */
[----:B------:R-:W-:-:S05]  /*0200*/  IMAD R15, R2, R12, R15 ;  /* 0x0000000c020f7224 */ /* 0x000fca00078e020f */
[----:B------:R-:W-:-:S13]  /*0210*/  ISETP.GT.U32.AND P1, PT, R2, R15, PT ;  /* 0x0000000f0200720c */ /* 0x000fda0003f24070 */
[----:B------:R-:W-:Y:S02]  /*0220*/  @!P1 IMAD.IADD R15, R15, 0x1, -R2 ;  /* 0x000000010f0f9824 */ /* 0x000fe400078e0a02 */
[----:B------:R-:W-:Y:S01]  /*0230*/  @!P1 VIADD R7, R7, 0x1 ;  /* 0x0000000107079836 */ /* 0x000fe20000000000 */
[----:B------:R-:W-:Y:S02]  /*0240*/  ISETP.NE.AND P1, PT, R6, RZ, PT ;  /* 0x000000ff0600720c */ /* 0x000fe40003f25270 */
[----:B------:R-:W-:Y:S02]  /*0250*/  ISETP.GE.U32.AND P0, PT, R15, R2, PT ;  /* 0x000000020f00720c */ /* 0x000fe40003f06070 */
[----:B------:R-:W-:-:S04]  /*0260*/  LOP3.LUT R2, R3, R6, RZ, 0x3c, !PT ;  /* 0x0000000603027212 */ /* 0x000fc800078e3cff */
[----:B------:R-:W-:-:S07]  /*0270*/  ISETP.GE.AND P2, PT, R2, RZ, PT ;  /* 0x000000ff0200720c */ /* 0x000fce0003f46270 */
[----:B------:R-:W-:-:S06]  /*0280*/  @P0 VIADD R7, R7, 0x1 ;  /* 0x0000000107070836 */ /* 0x000fcc0000000000 */
[----:B------:R-:W-:Y:S01]  /*0290*/  @!P2 IMAD.MOV R7, RZ, RZ, -R7 ;  /* 0x000000ffff07a224 */ /* 0x000fe200078e0a07 */
[----:B------:R-:W-:-:S06]  /*02a0*/  @!P1 LOP3.LUT R7, RZ, R6, RZ, 0x33, !PT ;  /* 0x00000006ff079212 */ /* 0x000fcc00078e33ff */
[----:B------:R-:W-:Y:S08]  /*02b0*/  I2F.F64 R6, R7 ;  /* 0x0000000700067312 */ /* 0x000ff00000201c00 */
[----:B-----5:R-:W0:Y:S02]  /*02c0*/  MUFU.RCP64H R5, R9 ;  /* 0x0000000900057308 */ /* 0x020e240000001800 */
[----:B0-----:R-:W-:-:S08]  /*02d0*/  DFMA R10, -R8, R4, 1 ;  /* 0x3ff00000080a742b */ /* 0x001fd00000000104 */
[----:B------:R-:W-:-:S08]  /*02e0*/  DFMA R10, R10, R10, R10 ;  /* 0x0000000a0a0a722b */ /* 0x000fd0000000000a */
[----:B------:R-:W-:Y:S02]  /*02f0*/  DFMA R4, R4, R10, R4 ;  /* 0x0000000a0404722b */ /* 0x000fe40000000004 */
[----:B------:R-:W0:Y:S06]  /*0300*/  I2F.F64 R10, R3 ;  /* 0x00000003000a7312 */ /* 0x000e2c0000201c00 */
[----:B------:R-:W-:-:S08]  /*0310*/  DFMA R12, -R8, R4, 1 ;  /* 0x3ff00000080c742b */ /* 0x000fd00000000104 */
[----:B------:R-:W-:Y:S01]  /*0320*/  DFMA R12, R4, R12, R4 ;  /* 0x0000000c040c722b */ /* 0x000fe20000000004 */
[----:B0-----:R-:W-:-:S07]  /*0330*/  FSETP.GEU.AND P1, PT, |R11|, 6.5827683646048100446e-37, PT ;  /* 0x036000000b00780b */ /* 0x001fce0003f2e200 */
[----:B------:R-:W-:-:S08]  /*0340*/  DMUL R4, R10, R12 ;  /* 0x0000000c0a047228 */ /* 0x000fd00000000000 */
[----:B------:R-:W-:-:S08]  /*0350*/  DFMA R14, -R8, R4, R10 ;  /* 0x00000004080e722b */ /* 0x000fd0000000010a */
[----:B------:R-:W-:Y:S01]  /*0360*/  DFMA R2, R12, R14, R4 ;  /* 0x0000000e0c02722b */ /* 0x000fe20000000004 */
[----:B------:R-:W0:Y:S09]  /*0370*/  I2F.F64 R4, UR4 ;  /* 0x0000000400047d12 */ /* 0x000e320008201c00 */
[----:B------:R-:W-:-:S05]  /*0380*/  FFMA R12, RZ, R9, R3 ;  /* 0x00000009ff0c7223 */ /* 0x000fca0000000003 */
[----:B------:R-:W-:-:S13]  /*0390*/  FSETP.GT.AND P0, PT, |R12|, 1.469367938527859385e-39, PT ;  /* 0x001000000c00780b */ /* 0x000fda0003f04200 */
[----:B0-----:R-:W-:Y:S05]  /*03a0*/  @P0 BRA P1, `(.L_x_9) ;  /* 0x0000000000180947 */ /* 0x001fea0000800000 */
[----:B------:R-:W-:Y:S01]  /*03b0*/  IMAD.MOV.U32 R12, RZ, RZ, R10 ;  /* 0x000000ffff0c7224 */ /* 0x000fe200078e000a */
[----:B------:R-:W-:Y:S01]  /*03c0*/  MOV R14, 0x410 ;  /* 0x00000410000e7802 */ /* 0x000fe20000000f00 */
[----:B------:R-:W-:Y:S02]  /*03d0*/  IMAD.MOV.U32 R13, RZ, RZ, R11 ;  /* 0x000000ffff0d7224 */ /* 0x000fe400078e000b */
[----:B------:R-:W-:Y:S02]  /*03e0*/  IMAD.MOV.U32 R10, RZ, RZ, R8 ;  /* 0x000000ffff0a7224 */ /* 0x000fe400078e0008 */
[----:B------:R-:W-:-:S07]  /*03f0*/  IMAD.MOV.U32 R11, RZ, RZ, R9 ;  /* 0x000000ffff0b7224 */ /* 0x000fce00078e0009 */
[----:B------:R-:W-:Y:S05]  /*0400*/  CALL.REL.NOINC `($__internal_1_$__cuda_sm20_div_rn_f64_full) ;  /* 0x0000000000847944 */ /* 0x000fea0003c00000 */
.L_x_9:
[----:B------:R-:W-:Y:S05]  /*0410*/  BSYNC.RECONVERGENT B0 ;  /* 0x0000000000007941 */ /* 0x000fea0003800200 */
.L_x_8:
[----:B------:R-:W0:Y:S01]  /*0420*/  LDCU UR4, c[0x0][0x394] ;  /* 0x00007280ff0477ac */ /* 0x000e220008000800 */
[----:B------:R-:W1:Y:S01]  /*0430*/  LDC.64 R12, c[0x0][0x390] ;  /* 0x0000e400ff0c7b82 */ /* 0x000e620000000a00 */
[----:B------:R-:W-:Y:S01]  /*0440*/  IMAD.MOV.U32 R8, RZ, RZ, 0x1 ;  /* 0x00000001ff087424 */ /* 0x000fe200078e00ff */
[----:B------:R-:W-:Y:S01]  /*0450*/  DADD R6, R6, -R2 ;  /* 0x0000000006067229 */ /* 0x000fe20000000802 */
[----:B------:R-:W-:Y:S01]  /*0460*/  BSSY.RECONVERGENT B0, `(.L_x_10) ;  /* 0x0000016000007945 */ /* 0x000fe20003800200 */
[----:B0-----:R-:W1:Y:S03]  /*0470*/  MUFU.RCP64H R9, UR4 ;  /* 0x0000000400097d08 */ /* 0x001e660008001800 */
[----:B-1----:R-:W-:-:S08]  /*0480*/  DFMA R10, R8, -R12, 1 ;  /* 0x3ff00000080a742b */ /* 0x002fd0000000080c */
[----:B------:R-:W-:-:S08]  /*0490*/  DFMA R10, R10, R10, R10 ;  /* 0x0000000a0a0a722b */ /* 0x000fd0000000000a */
[----:B------:R-:W-:Y:S02]  /*04a0*/  DFMA R10, R8, R10, R8 ;  /* 0x0000000a080a722b */ /* 0x000fe40000000008 */
[----:B------:R-:W-:-:S06]  /*04b0*/  DMUL R8, R6, R4 ;  /* 0x0000000406087228 */ /* 0x000fcc0000000000 */
[----:B------:R-:W-:-:S04]  /*04c0*/  DFMA R2, R10, -R12, 1 ;  /* 0x3ff000000a02742b */ /* 0x000fc8000000080c */
[----:B------:R-:W-:-:S04]  /*04d0*/  FSETP.GEU.AND P1, PT, |R9|, 6.5827683646048100446e-37, PT ;  /* 0x036000000900780b */ /* 0x000fc80003f2e200 */
[----:B------:R-:W-:-:S08]  /*04e0*/  DFMA R2, R10, R2, R10 ;  /* 0x000000020a02722b */ /* 0x000fd0000000000a */
[----:B------:R-:W-:-:S08]  /*04f0*/  DMUL R4, R8, R2 ;  /* 0x0000000208047228 */ /* 0x000fd00000000000 */
[----:B------:R-:W-:-:S08]  /*0500*/  DFMA R6, R4, -R12, R8 ;  /* 0x8000000c0406722b */ /* 0x000fd00000000008 */
[----:B------:R-:W-:-:S10]  /*0510*/  DFMA R2, R2, R6, R4 ;  /* 0x000000060202722b */ /* 0x000fd40000000004 */
[----:B------:R-:W-:-:S05]  /*0520*/  FFMA R4, RZ, UR4, R3 ;  /* 0x00000004ff047c23 */ /* 0x000fca0008000003 */
[----:B------:R-:W-:-:S13]  /*0530*/  FSETP.GT.AND P0, PT, |R4|, 1.469367938527859385e-39, PT ;  /* 0x001000000400780b */ /* 0x000fda0003f04200 */
[----:B------:R-:W-:Y:S05]  /*0540*/  @P0 BRA P1, `(.L_x_11) ;  /* 0x00000000001c0947 */ /* 0x000fea0000800000 */
[----:B------:R-:W0:Y:S01]  /*0550*/  LDCU.64 UR4, c[0x0][0x390] ;  /* 0x00007200ff0477ac */ /* 0x000e220008000a00 */
[----:B------:R-:W-:Y:S01]  /*0560*/  IMAD.MOV.U32 R12, RZ, RZ, R8 ;  /* 0x000000ffff0c7224 */ /* 0x000fe200078e0008 */
[----:B------:R-:W-:Y:S01]  /*0570*/  MOV R14, 0x5c0 ;  /* 0x000005c0000e7802 */ /* 0x000fe20000000f00 */
[----:B------:R-:W-:Y:S02]  /*0580*/  IMAD.MOV.U32 R13, RZ, RZ, R9 ;  /* 0x000000ffff0d7224 */ /* 0x000fe400078e0009 */
[----:B0-----:R-:W-:Y:S02]  /*0590*/  IMAD.U32 R10, RZ, RZ, UR4 ;  /* 0x00000004ff0a7e24 */ /* 0x001fe4000f8e00ff */
[----:B------:R-:W-:-:S07]  /*05a0*/  IMAD.U32 R11, RZ, RZ, UR5 ;  /* 0x00000005ff0b7e24 */ /* 0x000fce000f8e00ff */
[----:B------:R-:W-:Y:S05]  /*05b0*/  CALL.REL.NOINC `($__internal_1_$__cuda_sm20_div_rn_f64_full) ;  /* 0x0000000000187944 */ /* 0x000fea0003c00000 */
.L_x_11:
[----:B------:R-:W-:Y:S05]  /*05c0*/  BSYNC.RECONVERGENT B0 ;  /* 0x0000000000007941 */ /* 0x000fea0003800200 */
.L_x_10:
[----:B------:R-:W0:Y:S01]  /*05d0*/  LDC.64 R4, c[0x0][0x388] ;  /* 0x0000e200ff047b82 */ /* 0x000e220000000a00 */
[----:B------:R-:W-:Y:S01]  /*05e0*/  DMUL R2, R2, 100 ;  /* 0x4059000002027828 */ /* 0x000fe20000000000 */
[----:B0-----:R-:W-:-:S06]  /*05f0*/  IMAD.WIDE R4, R0, 0x8, R4 ;  /* 0x0000000800047825 */ /* 0x001fcc00078e0204 */
[----:B------:R-:W-:Y:S01]  /*0600*/  STG.E.64 desc[UR6][R4.64], R2 ;  /* 0x0000000204007986 */ /* 0x000fe2000c101b06 */
[----:B------:R-:W-:Y:S05]  /*0610*/  EXIT ;  /* 0x000000000000794d */ /* 0x000fea0003800000 */
        .weak           $__internal_1_$__cuda_sm20_div_rn_f64_full
        .type           $__internal_1_$__cuda_sm20_div_rn_f64_full,@function
        .size           $__internal_1_$__cuda_sm20_div_rn_f64_full,(.L_x_19 - $__internal_1_$__cuda_sm20_div_rn_f64_full)
$__internal_1_$__cuda_sm20_div_rn_f64_full:
        /* <DEDUP_REMOVED lines=10> */
[C---:B------:R-:W-:Y:S01]  /*06c0*/  ISETP.GE.U32.AND P1, PT, R16.reuse, R17, PT ;  /* 0x000000111000720c */ /* 0x040fe20003f26070 */
[----:B------:R-:W-:Y:S02]  /*06d0*/  IMAD.MOV.U32 R24, RZ, RZ, R16 ;  /* 0x000000ffff187224 */ /* 0x000fe400078e0010 */
[----:B------:R-:W-:Y:S01]  /*06e0*/  @!P2 LOP3.LUT R15, R11, 0x7ff00000, RZ, 0xc0, !PT ;  /* 0x7ff000000b0fa812 */ /* 0x000fe200078ec0ff */
[----:B------:R-:W-:Y:S01]  /*06f0*/  IMAD.MOV.U32 R25, RZ, RZ, R17 ;  /* 0x000000ffff197224 */ /* 0x000fe200078e0011 */
[----:B------:R-:W0:Y:S02]  /*0700*/  MUFU.RCP64H R19, R9 ;  /* 0x0000000900137308 */ /* 0x000e240000001800 */
[----:B------:R-:W-:Y:S01]  /*0710*/  @!P2 ISETP.GE.U32.AND P3, PT, R16, R15, PT ;  /* 0x0000000f1000a20c */ /* 0x000fe20003f66070 */
[----:B------:R-:W-:Y:S01]  /*0720*/  IMAD.MOV.U32 R15, RZ, RZ, 0x1ca00000 ;  /* 0x1ca00000ff0f7424 */ /* 0x000fe200078e00ff */
[----:B------:R-:W-:-:S04]  /*0730*/  @!P0 LOP3.LUT R25, R9, 0x7ff00000, RZ, 0xc0, !PT ;  /* 0x7ff0000009198812 */ /* 0x000fc800078ec0ff */
[----:B------:R-:W-:-:S04]  /*0740*/  @!P2 SEL R21, R15, 0x63400000, !P3 ;  /* 0x634000000f15a807 */ /* 0x000fc80005800000 */
[----:B------:R-:W-:-:S04]  /*0750*/  @!P2 LOP3.LUT R22, R21, 0x80000000, R13, 0xf8, !PT ;  /* 0x800000001516a812 */ /* 0x000fc800078ef80d */
[----:B------:R-:W-:Y:S01]  /*0760*/  @!P2 LOP3.LUT R23, R22, 0x100000, RZ, 0xfc, !PT ;  /* 0x001000001617a812 */ /* 0x000fe200078efcff */
[----:B0-----:R-:W-:Y:S01]  /*0770*/  DFMA R2, R18, -R8, 1 ;  /* 0x3ff000001202742b */ /* 0x001fe20000000808 */
[----:B------:R-:W-:-:S07]  /*0780*/  @!P2 IMAD.MOV.U32 R22, RZ, RZ, RZ ;  /* 0x000000ffff16a224 */ /* 0x000fce00078e00ff */
[----:B------:R-:W-:-:S08]  /*0790*/  DFMA R2, R2, R2, R2 ;  /* 0x000000020202722b */ /* 0x000fd00000000002 */
[----:B------:R-:W-:Y:S01]  /*07a0*/  DFMA R18, R18, R2, R18 ;  /* 0x000000021212722b */ /* 0x000fe20000000012 */
[----:B------:R-:W-:Y:S01]  /*07b0*/  SEL R3, R15, 0x63400000, !P1 ;  /* 0x634000000f037807 */ /* 0x000fe20004800000 */
[----:B------:R-:W-:-:S03]  /*07c0*/  IMAD.MOV.U32 R2, RZ, RZ, R12 ;  /* 0x000000ffff027224 */ /* 0x000fc600078e000c */
[----:B------:R-:W-:-:S03]  /*07d0*/  LOP3.LUT R3, R3, 0x800fffff, R13, 0xf8, !PT ;  /* 0x800fffff03037812 */ /* 0x000fc600078ef80d */
[----:B------:R-:W-:-:S03]  /*07e0*/  DFMA R20, R18, -R8, 1 ;  /* 0x3ff000001214742b */ /* 0x000fc60000000808 */
[----:B------:R-:W-:-:S05]  /*07f0*/  @!P2 DFMA R2, R2, 2, -R22 ;  /* 0x400000000202a82b */ /* 0x000fca0000000816 */
[----:B------:R-:W-:-:S05]  /*0800*/  DFMA R18, R18, R20, R18 ;  /* 0x000000141212722b */ /* 0x000fca0000000012 */
[----:B------:R-:W-:-:S03]  /*0810*/  @!P2 LOP3.LUT R24, R3, 0x7ff00000, RZ, 0xc0, !PT ;  /* 0x7ff000000318a812 */ /* 0x000fc600078ec0ff */
[----:B------:R-:W-:Y:S02]  /*0820*/  DMUL R20, R18, R2 ;  /* 0x0000000212147228 */ /* 0x000fe40000000000 */
[----:B------:R-:W-:-:S05]  /*0830*/  VIADD R17, R24, 0xffffffff ;  /* 0xffffffff18117836 */ /* 0x000fca0000000000 */
[----:B------:R-:W-:Y:S01]  /*0840*/  ISETP.GT.U32.AND P0, PT, R17, 0x7feffffe, PT ;  /* 0x7feffffe1100780c */ /* 0x000fe20003f04070 */
[----:B------:R-:W-:Y:S01]  /*0850*/  VIADD R17, R25, 0xffffffff ;  /* 0xffffffff19117836 */ /* 0x000fe20000000000 */
[----:B------:R-:W-:-:S04]  /*0860*/  DFMA R22, R20, -R8, R2 ;  /* 0x800000081416722b */ /* 0x000fc80000000002 */
[----:B------:R-:W-:-:S04]  /*0870*/  ISETP.GT.U32.OR P0, PT, R17, 0x7feffffe, P0 ;  /* 0x7feffffe1100780c */ /* 0x000fc80000704470 */
[----:B------:R-:W-:-:S09]  /*0880*/  DFMA R18, R18, R22, R20 ;  /* 0x000000161212722b */ /* 0x000fd20000000014 */
[----:B------:R-:W-:Y:S05]  /*0890*/  @P0 BRA `(.L_x_13) ;  /* 0x00000000006c0947 */ /* 0x000fea0003800000 */
[----:B------:R-:W-:Y:S01]  /*08a0*/  LOP3.LUT R13, R11, 0x7ff00000, RZ, 0xc0, !PT ;  /* 0x7ff000000b0d7812 */ /* 0x000fe200078ec0ff */
[----:B------:R-:W-:-:S03]  /*08b0*/  IMAD.MOV.U32 R20, RZ, RZ, RZ ;  /* 0x000000ffff147224 */ /* 0x000fc600078e00ff */
[CC--:B------:R-:W-:Y:S02]  /*08c0*/  VIADDMNMX R12, R16.reuse, -R13.reuse, 0xb9600000, !PT ;  /* 0xb9600000100c7446 */ /* 0x0c0fe4000780090d */
[----:B------:R-:W-:Y:S02]  /*08d0*/  ISETP.GE.U32.AND P0, PT, R16, R13, PT ;  /* 0x0000000d1000720c */ /* 0x000fe40003f06070 */
[----:B------:R-:W-:Y:S02]  /*08e0*/  VIMNMX R12, PT, PT, R12, 0x46a00000, PT ;  /* 0x46a000000c0c7848 */ /* 0x000fe40003fe0100 */
[----:B------:R-:W-:-:S05]  /*08f0*/  SEL R15, R15, 0x63400000, !P0 ;  /* 0x634000000f0f7807 */ /* 0x000fca0004000000 */
[----:B------:R-:W-:-:S04]  /*0900*/  IMAD.IADD R12, R12, 0x1, -R15 ;  /* 0x000000010c0c7824 */ /* 0x000fc800078e0a0f */
        /* <DEDUP_REMOVED lines=10> */
[----:B------:R-:W-:Y:S02]  /*09b0*/  IMAD.MOV R3, RZ, RZ, -R12 ;  /* 0x000000ffff037224 */ /* 0x000fe400078e0a0c */
[----:B------:R-:W-:-:S06]  /*09c0*/  IMAD.MOV.U32 R2, RZ, RZ, RZ ;  /* 0x000000ffff027224 */ /* 0x000fcc00078e00ff */
[----:B------:R-:W-:Y:S02]  /*09d0*/  DFMA R2, R16, -R2, R18 ;  /* 0x800000021002722b */ /* 0x000fe40000000012 */
[----:B------:R-:W-:-:S04]  /*09e0*/  DMUL.RP R18, R18, R20 ;  /* 0x0000001412127228 */ /* 0x000fc80000008000 */
[----:B------:R-:W-:-:S04]  /*09f0*/  IADD3 R2, PT, PT, -R12, -0x43300000, RZ ;  /* 0xbcd000000c027810 */ /* 0x000fc80007ffe1ff */
[----:B------:R-:W-:Y:S02]  /*0a00*/  FSETP.NEU.AND P0, PT, |R3|, R2, PT ;  /* 0x000000020300720b */ /* 0x000fe40003f0d200 */
[----:B------:R-:W-:Y:S02]  /*0a10*/  LOP3.LUT R11, R19, R11, RZ, 0x3c, !PT ;  /* 0x0000000b130b7212 */ /* 0x000fe400078e3cff */
[----:B------:R-:W-:Y:S02]  /*0a20*/  FSEL R16, R18, R16, !P0 ;  /* 0x0000001012107208 */ /* 0x000fe40004000000 */
[----:B------:R-:W-:Y:S01]  /*0a30*/  FSEL R17, R11, R17, !P0 ;  /* 0x000000110b117208 */ /* 0x000fe20004000000 */
[----:B------:R-:W-:Y:S06]  /*0a40*/  BRA `(.L_x_14) ;  /* 0x0000000000547947 */ /* 0x000fec0003800000 */
.L_x_13:
        /* <DEDUP_REMOVED lines=16> */
.L_x_16:
[----:B------:R-:W-:Y:S01]  /*0b50*/  LOP3.LUT R17, R11, 0x80000, RZ, 0xfc, !PT ;  /* 0x000800000b117812 */ /* 0x000fe200078efcff */
[----:B------:R-:W-:Y:S01]  /*0b60*/  IMAD.MOV.U32 R16, RZ, RZ, R10 ;  /* 0x000000ffff107224 */ /* 0x000fe200078e000a */
[----:B------:R-:W-:Y:S06]  /*0b70*/  BRA `(.L_x_14) ;  /* 0x0000000000087947 */ /* 0x000fec0003800000 */
.L_x_15:
[----:B------:R-:W-:Y:S01]  /*0b80*/  LOP3.LUT R17, R13, 0x80000, RZ, 0xfc, !PT ;  /* 0x000800000d117812 */ /* 0x000fe200078efcff */
[----:B------:R-:W-:-:S07]  /*0b90*/  IMAD.MOV.U32 R16, RZ, RZ, R12 ;  /* 0x000000ffff107224 */ /* 0x000fce00078e000c */
.L_x_14:
[----:B------:R-:W-:Y:S05]  /*0ba0*/  BSYNC.RECONVERGENT B1 ;  /* 0x0000000000017941 */ /* 0x000fea0003800200 */
.L_x_12:
[----:B------:R-:W-:Y:S02]  /*0bb0*/  IMAD.MOV.U32 R15, RZ, RZ, 0x0 ;  /* 0x00000000ff0f7424 */ /* 0x000fe400078e00ff */
[----:B------:R-:W-:Y:S02]  /*0bc0*/  IMAD.MOV.U32 R2, RZ, RZ, R16 ;  /* 0x000000ffff027224 */ /* 0x000fe400078e0010 */
[----:B------:R-:W-:Y:S01]  /*0bd0*/  IMAD.MOV.U32 R3, RZ, RZ, R17 ;  /* 0x000000ffff037224 */ /* 0x000fe200078e0011 */
[----:B------:R-:W-:Y:S06]  /*0be0*/  RET.REL.NODEC R14 `(_Z30multithreads_inverse_calculatePdS_diiiii) ;  /* 0xfffffff40e047950 */ /* 0x000fec0003c3ffff */
.L_x_17:
        /* <DEDUP_REMOVED lines=9> */
.L_x_19:


//--------------------- .nv.shared.reserved.0     --------------------------
	.section	.nv.shared.reserved.0,"aw",@nobits
	.weak		__nv_reservedSMEM_offset_0_alias
	.size		__nv_reservedSMEM_offset_0_alias, 0, 64
	.other		__nv_reservedSMEM_offset_0_alias,@"STO_CUDA_RESERVED_SHARED STV_DEFAULT"
__nv_reservedSMEM_offset_0_alias:
	.zero		0
	.zero		64


//--------------------- .nv.constant0._Z29multithreads_normal_calculatePdS_iiii --------------------------
	.section	.nv.constant0._Z29multithreads_normal_calculatePdS_iiii,"a",@progbits
	.sectionflags	@""
	.align	4
.nv.constant0._Z29multithreads_normal_calculatePdS_iiii:
	.zero		928


//--------------------- .nv.constant0._Z30multithreads_inverse_calculatePdS_diiiii --------------------------
	.section	.nv.constant0._Z30multithreads_inverse_calculatePdS_diiiii,"a",@progbits
	.sectionflags	@""
	.align	4
.nv.constant0._Z30multithreads_inverse_calculatePdS_diiiii:
	.zero		940


//--------------------- SYMBOLS --------------------------

	.type		.nv.reservedSmem.offset0,@object
	.size		.nv.reservedSmem.offset0,0x4
